	.headerflags	@"EF_CUDA_TEXMODE_UNIFIED EF_CUDA_64BIT_ADDRESS EF_CUDA_SM89 EF_CUDA_VIRTUAL_SM(EF_CUDA_SM89)"
	.elftype	@"ET_EXEC"


//--------------------- .nv.info                  --------------------------
	.section	.nv.info,"",@"SHT_CUDA_INFO"
	.align	4


	//----- nvinfo : EIATTR_REGCOUNT
	.align		4
        /*0000*/ 	.byte	0x04, 0x2f
        /*0002*/ 	.short	(.L_2 - .L_1)
	.align		4
.L_1:
        /*0004*/ 	.word	index@(triton__0d1d2d3d4de)
        /*0008*/ 	.word	0x00000028


	//----- nvinfo : EIATTR_MAX_STACK_SIZE
	.align		4
.L_2:
        /*000c*/ 	.byte	0x04, 0x23
        /*000e*/ 	.short	(.L_4 - .L_3)
	.align		4
.L_3:
        /*0010*/ 	.word	index@(triton__0d1d2d3d4de)
        /*0014*/ 	.word	0x00000000


	//----- nvinfo : EIATTR_MIN_STACK_SIZE
	.align		4
.L_4:
        /*0018*/ 	.byte	0x04, 0x12
        /*001a*/ 	.short	(.L_6 - .L_5)
	.align		4
.L_5:
        /*001c*/ 	.word	index@(triton__0d1d2d3d4de)
        /*0020*/ 	.word	0x00000000


	//----- nvinfo : EIATTR_FRAME_SIZE
	.align		4
.L_6:
        /*0024*/ 	.byte	0x04, 0x11
        /*0026*/ 	.short	(.L_8 - .L_7)
	.align		4
.L_7:
        /*0028*/ 	.word	index@(triton__0d1d2d3d4de)
        /*002c*/ 	.word	0x00000000
.L_8:


//--------------------- .nv.info.triton__0d1d2d3d4de --------------------------
	.section	.nv.info.triton__0d1d2d3d4de,"",@"SHT_CUDA_INFO"
	.align	4


	//----- nvinfo : EIATTR_CUDA_API_VERSION
	.align		4
        /*0000*/ 	.byte	0x04, 0x37
        /*0002*/ 	.short	(.L_10 - .L_9)
.L_9:
        /*0004*/ 	.word	0x0000007b


	//----- nvinfo : EIATTR_PARAM_CBANK
	.align		4
.L_10:
        /*0008*/ 	.byte	0x04, 0x0a
        /*000a*/ 	.short	(.L_12 - .L_11)
	.align		4
.L_11:
        /*000c*/ 	.word	index@(.nv.constant0.triton__0d1d2d3d4de)
        /*0010*/ 	.short	0x0160
        /*0012*/ 	.short	0x0024


	//----- nvinfo : EIATTR_CBANK_PARAM_SIZE
	.align		4
.L_12:
        /*0014*/ 	.byte	0x03, 0x19
        /*0016*/ 	.short	0x0024


	//----- nvinfo : EIATTR_KPARAM_INFO
	.align		4
        /*0018*/ 	.byte	0x04, 0x17
        /*001a*/ 	.short	(.L_14 - .L_13)
.L_13:
        /*001c*/ 	.word	0x00000000
        /*0020*/ 	.short	0x0004
        /*0022*/ 	.short	0x0020
        /*0024*/ 	.byte	0x00, 0xf0, 0x11, 0x00


	//----- nvinfo : EIATTR_KPARAM_INFO
	.align		4
.L_14:
        /*0028*/ 	.byte	0x04, 0x17
        /*002a*/ 	.short	(.L_16 - .L_15)
.L_15:
        /*002c*/ 	.word	0x00000000
        /*0030*/ 	.short	0x0003
        /*0032*/ 	.short	0x0018
        /*0034*/ 	.byte	0x00, 0xf0, 0x21, 0x00


	//----- nvinfo : EIATTR_KPARAM_INFO
	.align		4
.L_16:
        /*0038*/ 	.byte	0x04, 0x17
        /*003a*/ 	.short	(.L_18 - .L_17)
.L_17:
        /*003c*/ 	.word	0x00000000
        /*0040*/ 	.short	0x0002
        /*0042*/ 	.short	0x0010
        /*0044*/ 	.byte	0x00, 0xf0, 0x21, 0x00


	//----- nvinfo : EIATTR_KPARAM_INFO
	.align		4
.L_18:
        /*0048*/ 	.byte	0x04, 0x17
        /*004a*/ 	.short	(.L_20 - .L_19)
.L_19:
        /*004c*/ 	.word	0x00000000
        /*0050*/ 	.short	0x0001
        /*0052*/ 	.short	0x0008
        /*0054*/ 	.byte	0x00, 0xf0, 0x21, 0x00


	//----- nvinfo : EIATTR_KPARAM_INFO
	.align		4
.L_20:
        /*0058*/ 	.byte	0x04, 0x17
        /*005a*/ 	.short	(.L_22 - .L_21)
.L_21:
        /*005c*/ 	.word	0x00000000
        /*0060*/ 	.short	0x0000
        /*0062*/ 	.short	0x0000
        /*0064*/ 	.byte	0x00, 0xf0, 0x21, 0x00


	//----- nvinfo : EIATTR_MAXREG_COUNT
	.align		4
.L_22:
        /*0068*/ 	.byte	0x03, 0x1b
        /*006a*/ 	.short	0x00ff


	//----- nvinfo : EIATTR_EXIT_INSTR_OFFSETS
	.align		4
        /*006c*/ 	.byte	0x04, 0x1c
        /*006e*/ 	.short	(.L_24 - .L_23)


	//   ....[0]....
.L_23:
        /*0070*/ 	.word	0x00001860


	//   ....[1]....
        /*0074*/ 	.word	0x00001890


	//----- nvinfo : EIATTR_MAX_THREADS
	.align		4
.L_24:
        /*0078*/ 	.byte	0x04, 0x05
        /*007a*/ 	.short	(.L_26 - .L_25)
.L_25:
        /*007c*/ 	.word	0x00000080
        /*0080*/ 	.word	0x00000001
        /*0084*/ 	.word	0x00000001
.L_26:


//--------------------- .nv.rel.action            --------------------------
	.section	.nv.rel.action,"",@"SHT_CUDA_RELOCINFO"
	.align	8
	.sectionentsize	8
        /*0000*/ 	.byte	0x73, 0x00, 0x00, 0x00, 0x00, 0x00, 0x00, 0x00, 0x00, 0x00, 0x00, 0x11, 0x25, 0x00, 0x05, 0x36


//--------------------- .nv.constant0.triton__0d1d2d3d4de --------------------------
	.section	.nv.constant0.triton__0d1d2d3d4de,"a",@progbits
	.align	4
.nv.constant0.triton__0d1d2d3d4de:
	.zero		388


//--------------------- .text.triton__0d1d2d3d4de --------------------------
	.section	.text.triton__0d1d2d3d4de,"ax",@progbits
	.sectioninfo	@"SHI_REGISTERS=40"
	.align	128
        .global         triton__0d1d2d3d4de
        .type           triton__0d1d2d3d4de,@function
        .size           triton__0d1d2d3d4de,(.L_x_1 - triton__0d1d2d3d4de)
        .other          triton__0d1d2d3d4de,@"STO_CUDA_ENTRY STV_DEFAULT"
triton__0d1d2d3d4de:
.text.triton__0d1d2d3d4de:
[----:B------:R-:W-:-:S02]  /*0000*/  MOV R1, c[0x0][0x28] ;  /* 0x00000a0000017a02 */ /* 0x000fc40000000f00 */
[----:B------:R-:W0:Y:S01]  /*0010*/  S2R R0, SR_TID.X ;  /* 0x0000000000007919 */ /* 0x000e220000002100 */
[----:B------:R-:W-:Y:S01]  /*0020*/  MOV R30, 0x2 ;  /* 0x00000002001e7802 */ /* 0x000fe20000000f00 */
[----:B------:R-:W-:Y:S01]  /*0030*/  CS2R R12, SRZ ;  /* 0x00000000000c7805 */ /* 0x000fe2000001ff00 */
[----:B------:R-:W-:Y:S01]  /*0040*/  CS2R R14, SRZ ;  /* 0x00000000000e7805 */ /* 0x000fe2000001ff00 */
[----:B------:R-:W1:Y:S01]  /*0050*/  S2R R3, SR_CTAID.X ;  /* 0x0000000000037919 */ /* 0x000e620000002500 */
[----:B------:R-:W-:Y:S01]  /*0060*/  CS2R R16, SRZ ;  /* 0x0000000000107805 */ /* 0x000fe2000001ff00 */
[----:B------:R-:W-:Y:S01]  /*0070*/  ULDC.64 UR4, c[0x0][0x118] ;  /* 0x0000460000047ab9 */ /* 0x000fe20000000a00 */
[----:B0-----:R-:W-:-:S04]  /*0080*/  SHF.L.U32 R0, R0, 0x3, RZ ;  /* 0x0000000300007819 */ /* 0x001fc800000006ff */
[----:B------:R-:W-:-:S04]  /*0090*/  LOP3.LUT R0, R0, 0x3f8, RZ, 0xc0, !PT ;  /* 0x000003f800007812 */ /* 0x000fc800078ec0ff */
[----:B-1----:R-:W-:-:S04]  /*00a0*/  LEA R2, R3, R0, 0xa ;  /* 0x0000000003027211 */ /* 0x002fc800078e50ff */
[C---:B------:R-:W-:Y:S01]  /*00b0*/  ISETP.GE.AND P0, PT, R2.reuse, c[0x0][0x180], PT ;  /* 0x0000600002007a0c */ /* 0x040fe20003f06270 */
[----:B------:R-:W-:-:S05]  /*00c0*/  IMAD.HI R0, R2, 0x66666667, RZ ;  /* 0x6666666702007827 */ /* 0x000fca00078e02ff */
[----:B------:R-:W-:-:S04]  /*00d0*/  SHF.R.U32.HI R3, RZ, 0x1f, R0 ;  /* 0x0000001fff037819 */ /* 0x000fc80000011600 */
[----:B------:R-:W-:-:S05]  /*00e0*/  LEA.HI.SX32 R3, R0, R3, 0x17 ;  /* 0x0000000300037211 */ /* 0x000fca00078fbaff */
[----:B------:R-:W-:-:S04]  /*00f0*/  IMAD R34, R3, -0x500, R2 ;  /* 0xfffffb0003227824 */ /* 0x000fc800078e0202 */
[----:B------:R-:W-:Y:S01]  /*0100*/  IMAD R27, R3, 0xa00, R34 ;  /* 0x00000a00031b7824 */ /* 0x000fe200078e0222 */
[----:B------:R-:W-:-:S04]  /*0110*/  IADD3 R9, R34, 0x500, RZ ;  /* 0x0000050022097810 */ /* 0x000fc80007ffe0ff */
[----:B------:R-:W-:Y:S01]  /*0120*/  IADD3 R29, R27, 0x500, RZ ;  /* 0x000005001b1d7810 */ /* 0x000fe20007ffe0ff */
[----:B------:R-:W-:Y:S01]  /*0130*/  CS2R R18, SRZ ;  /* 0x0000000000127805 */ /* 0x000fe2000001ff00 */
[----:B------:R-:W-:Y:S01]  /*0140*/  IMAD.WIDE.U32 R8, R9, R30, c[0x0][0x168] ;  /* 0x00005a0009087625 */ /* 0x000fe200078e001e */
[----:B------:R-:W-:-:S03]  /*0150*/  CS2R R4, SRZ ;  /* 0x0000000000047805 */ /* 0x000fc6000001ff00 */
[CC--:B------:R-:W-:Y:S01]  /*0160*/  IMAD.WIDE R24, R29.reuse, R30.reuse, c[0x0][0x160] ;  /* 0x000058001d187625 */ /* 0x0c0fe200078e021e */
[----:B------:R-:W-:Y:S01]  /*0170*/  CS2R R6, SRZ ;  /* 0x0000000000067805 */ /* 0x000fe2000001ff00 */
[----:B------:R0:W2:Y:S02]  /*0180*/  @!P0 LDG.E.EL.128 R12, [R8.64] ;  /* 0x00000004080c8981 */ /* 0x0000a4000c2e1d00 */
[-C--:B------:R-:W-:Y:S02]  /*0190*/  IMAD.WIDE R28, R29, R30.reuse, c[0x0][0x170] ;  /* 0x00005c001d1c7625 */ /* 0x080fe400078e021e */
[----:B------:R-:W3:Y:S04]  /*01a0*/  @!P0 LDG.E.128 R16, [R24.64] ;  /* 0x0000000418108981 */ /* 0x000ee8000c1e1d00 */
[----:B------:R-:W4:Y:S01]  /*01b0*/  @!P0 LDG.E.128 R4, [R28.64] ;  /* 0x000000041c048981 */ /* 0x000f22000c1e1d00 */
[----:B------:R-:W-:Y:S01]  /*01c0*/  CS2R R20, SRZ ;  /* 0x0000000000147805 */ /* 0x000fe2000001ff00 */
[----:B------:R-:W-:Y:S01]  /*01d0*/  CS2R R22, SRZ ;  /* 0x0000000000167805 */ /* 0x000fe2000001ff00 */
[----:B0-----:R-:W-:Y:S01]  /*01e0*/  CS2R R8, SRZ ;  /* 0x0000000000087805 */ /* 0x001fe2000001ff00 */
[----:B------:R-:W-:Y:S01]  /*01f0*/  CS2R R10, SRZ ;  /* 0x00000000000a7805 */ /* 0x000fe2000001ff00 */
[----:B------:R-:W-:-:S04]  /*0200*/  IMAD.WIDE R34, R34, R30, c[0x0][0x168] ;  /* 0x00005a0022227625 */ /* 0x000fc800078e021e */
[----:B------:R-:W-:Y:S01]  /*0210*/  IMAD.WIDE R32, R27, R30, c[0x0][0x160] ;  /* 0x000058001b207625 */ /* 0x000fe200078e021e */
[----:B------:R0:W5:Y:S04]  /*0220*/  @!P0 LDG.E.EL.128 R8, [R34.64] ;  /* 0x0000000422088981 */ /* 0x000168000c2e1d00 */
[----:B------:R1:W5:Y:S01]  /*0230*/  @!P0 LDG.E.128 R20, [R32.64] ;  /* 0x0000000420148981 */ /* 0x000362000c1e1d00 */
[----:B------:R-:W-:Y:S02]  /*0240*/  MOV R26, 0x3789ca3c ;  /* 0x3789ca3c001a7802 */ /* 0x000fe40000000f00 */
[----:B0-----:R-:W-:Y:S02]  /*0250*/  MOV R35, 0xb9f560b9 ;  /* 0xb9f560b900237802 */ /* 0x001fe40000000f00 */
[----:B-1----:R-:W-:-:S02]  /*0260*/  MOV R32, 0xb9f560b9 ;  /* 0xb9f560b900207802 */ /* 0x002fc40000000f00 */
[----:B------:R-:W-:Y:S02]  /*0270*/  MOV R33, 0x3789ca3c ;  /* 0x3789ca3c00217802 */ /* 0x000fe40000000f00 */
[----:B------:R-:W-:Y:S01]  /*0280*/  MOV R37, 0xb9f560b9 ;  /* 0xb9f560b900257802 */ /* 0x000fe20000000f00 */
[----:B--2---:R-:W-:Y:S02]  /*0290*/  HADD2.F32 R3, -RZ, R13.H1_H1 ;  /* 0x3000000dff037230 */ /* 0x004fe40000004100 */
[----:B---3--:R-:W-:Y:S02]  /*02a0*/  HADD2.F32 R0, -RZ, R17.H1_H1 ;  /* 0x30000011ff007230 */ /* 0x008fe40000004100 */
[----:B----4-:R-:W-:-:S03]  /*02b0*/  HADD2.F32 R29, -RZ, R5.H1_H1 ;  /* 0x30000005ff1d7230 */ /* 0x010fc60000004100 */
[----:B------:R-:W-:Y:S01]  /*02c0*/  FADD R0, R0, R3 ;  /* 0x0000000300007221 */ /* 0x000fe20000000000 */
[----:B------:R-:W-:Y:S02]  /*02d0*/  HADD2.F32 R3, -RZ, R14.H1_H1 ;  /* 0x3000000eff037230 */ /* 0x000fe40000004100 */
[----:B------:R-:W-:Y:S01]  /*02e0*/  HADD2.F32 R28, -RZ, R6.H1_H1 ;  /* 0x30000006ff1c7230 */ /* 0x000fe20000004100 */
[----:B------:R-:W-:Y:S01]  /*02f0*/  FFMA R29, R29, 0.125, R0 ;  /* 0x3e0000001d1d7823 */ /* 0x000fe20000000000 */
[----:B------:R-:W-:-:S03]  /*0300*/  HADD2.F32 R0, -RZ, R18.H1_H1 ;  /* 0x30000012ff007230 */ /* 0x000fc60000004100 */
[----:B------:R-:W-:Y:S02]  /*0310*/  FMUL R24, R29, 0.70710676908493041992 ;  /* 0x3f3504f31d187820 */ /* 0x000fe40000400000 */
[----:B------:R-:W-:Y:S02]  /*0320*/  FADD R25, R0, R3 ;  /* 0x0000000300197221 */ /* 0x000fe40000000000 */
[----:B------:R-:W-:Y:S02]  /*0330*/  FADD.FTZ R3, |R24|, -RZ ;  /* 0x800000ff18037221 */ /* 0x000fe40000010200 */
[----:B------:R-:W-:-:S03]  /*0340*/  FFMA R28, R28, 0.125, R25 ;  /* 0x3e0000001c1c7823 */ /* 0x000fc60000000019 */
[----:B------:R-:W-:Y:S01]  /*0350*/  FSETP.GE.AND P1, PT, R3, 1.0029599666595458984, PT ;  /* 0x3f8060fe0300780b */ /* 0x000fe20003f26000 */
[----:B------:R-:W-:-:S04]  /*0360*/  FMUL R25, R28, 0.70710676908493041992 ;  /* 0x3f3504f31c197820 */ /* 0x000fc80000400000 */
[----:B------:R-:W-:-:S05]  /*0370*/  FADD.FTZ R0, |R25|, -RZ ;  /* 0x800000ff19007221 */ /* 0x000fca0000010200 */
[----:B------:R-:W-:-:S03]  /*0380*/  FSETP.GE.AND P2, PT, R0, 1.0029599666595458984, PT ;  /* 0x3f8060fe0000780b */ /* 0x000fc60003f46000 */
[----:B------:R-:W-:Y:S01]  /*0390*/  @!P1 MOV R26, 0x38b1e96a ;  /* 0x38b1e96a001a9802 */ /* 0x000fe20000000f00 */
[----:B------:R-:W-:Y:S01]  /*03a0*/  @!P1 FMUL R3, R24, R24 ;  /* 0x0000001818039220 */ /* 0x000fe20000400000 */
[----:B------:R-:W-:-:S05]  /*03b0*/  @!P1 MOV R32, 0xba574d20 ;  /* 0xba574d2000209802 */ /* 0x000fca0000000f00 */
[----:B------:R-:W-:Y:S01]  /*03c0*/  FFMA.FTZ R31, R3, R26, R32 ;  /* 0x0000001a031f7223 */ /* 0x000fe20000010020 */
[----:B------:R-:W-:Y:S02]  /*03d0*/  MOV R26, 0x3bac840b ;  /* 0x3bac840b001a7802 */ /* 0x000fe40000000f00 */
[----:B------:R-:W-:Y:S01]  /*03e0*/  @!P1 MOV R26, 0x3baad5ea ;  /* 0x3baad5ea001a9802 */ /* 0x000fe20000000f00 */
[----:B------:R-:W-:Y:S01]  /*03f0*/  @!P2 FMUL R0, R25, R25 ;  /* 0x000000191900a220 */ /* 0x000fe20000400000 */
[----:B------:R-:W-:Y:S02]  /*0400*/  @!P2 MOV R33, 0x38b1e96a ;  /* 0x38b1e96a0021a802 */ /* 0x000fe40000000f00 */
[----:B------:R-:W-:Y:S01]  /*0410*/  @!P2 MOV R35, 0xba574d20 ;  /* 0xba574d200023a802 */ /* 0x000fe20000000f00 */
[----:B------:R-:W-:Y:S01]  /*0420*/  FFMA.FTZ R31, R31, R3, R26 ;  /* 0x000000031f1f7223 */ /* 0x000fe2000001001a */
[----:B------:R-:W-:Y:S02]  /*0430*/  MOV R26, 0xbd0c8162 ;  /* 0xbd0c8162001a7802 */ /* 0x000fe40000000f00 */
[----:B------:R-:W-:Y:S01]  /*0440*/  @!P1 MOV R26, 0xbcdc1be7 ;  /* 0xbcdc1be7001a9802 */ /* 0x000fe20000000f00 */
[----:B------:R-:W-:Y:S01]  /*0450*/  FFMA.FTZ R32, R0, R33, R35 ;  /* 0x0000002100207223 */ /* 0x000fe20000010023 */
[----:B------:R-:W-:Y:S01]  /*0460*/  MOV R33, 0x3bac840b ;  /* 0x3bac840b00217802 */ /* 0x000fe20000000f00 */
[----:B------:R-:W-:Y:S01]  /*0470*/  IMAD.WIDE R34, R27, R30, c[0x0][0x170] ;  /* 0x00005c001b227625 */ /* 0x000fe200078e021e */
[----:B------:R-:W-:Y:S01]  /*0480*/  @!P2 MOV R33, 0x3baad5ea ;  /* 0x3baad5ea0021a802 */ /* 0x000fe20000000f00 */
[----:B------:R-:W-:Y:S01]  /*0490*/  FFMA.FTZ R31, R31, R3, R26 ;  /* 0x000000031f1f7223 */ /* 0x000fe2000001001a */
[----:B------:R-:W-:Y:S01]  /*04a0*/  MOV R26, 0x3e1cf906 ;  /* 0x3e1cf906001a7802 */ /* 0x000fe20000000f00 */
[----:B------:R-:W-:Y:S01]  /*04b0*/  HADD2.F32 R30, -RZ, R7.H1_H1 ;  /* 0x30000007ff1e7230 */ /* 0x000fe20000004100 */
[----:B------:R-:W-:Y:S01]  /*04c0*/  @!P1 MOV R26, 0x3de718af ;  /* 0x3de718af001a9802 */ /* 0x000fe20000000f00 */
[----:B------:R-:W-:Y:S01]  /*04d0*/  FFMA.FTZ R32, R32, R0, R33 ;  /* 0x0000000020207223 */ /* 0x000fe20000010021 */
[----:B------:R-:W-:-:S02]  /*04e0*/  MOV R33, 0xbd0c8162 ;  /* 0xbd0c816200217802 */ /* 0x000fc40000000f00 */
[----:B------:R-:W-:Y:S01]  /*04f0*/  @!P2 MOV R33, 0xbcdc1be7 ;  /* 0xbcdc1be70021a802 */ /* 0x000fe20000000f00 */
[-C--:B------:R-:W-:Y:S01]  /*0500*/  FFMA.FTZ R31, R31, R3.reuse, R26 ;  /* 0x000000031f1f7223 */ /* 0x080fe2000001001a */
[----:B------:R-:W-:Y:S02]  /*0510*/  MOV R26, 0x3f6a937e ;  /* 0x3f6a937e001a7802 */ /* 0x000fe40000000f00 */
[----:B------:R-:W-:Y:S01]  /*0520*/  @!P1 MOV R26, 0xbec093ac ;  /* 0xbec093ac001a9802 */ /* 0x000fe20000000f00 */
[----:B------:R-:W-:Y:S01]  /*0530*/  FFMA.FTZ R32, R32, R0, R33 ;  /* 0x0000000020207223 */ /* 0x000fe20000010021 */
[----:B------:R-:W-:Y:S02]  /*0540*/  MOV R33, 0x3e1cf906 ;  /* 0x3e1cf90600217802 */ /* 0x000fe40000000f00 */
[----:B------:R-:W-:Y:S01]  /*0550*/  @!P2 MOV R33, 0x3de718af ;  /* 0x3de718af0021a802 */ /* 0x000fe20000000f00 */
[----:B------:R-:W-:Y:S01]  /*0560*/  FFMA.FTZ R31, R31, R3, R26 ;  /* 0x000000031f1f7223 */ /* 0x000fe2000001001a */
[----:B------:R-:W-:-:S02]  /*0570*/  MOV R26, 0x3f20d842 ;  /* 0x3f20d842001a7802 */ /* 0x000fc40000000f00 */
[----:B------:R-:W-:Y:S01]  /*0580*/  @!P1 MOV R26, 0x3e0375d3 ;  /* 0x3e0375d3001a9802 */ /* 0x000fe20000000f00 */
[----:B------:R-:W-:Y:S01]  /*0590*/  FFMA.FTZ R32, R32, R0, R33 ;  /* 0x0000000020207223 */ /* 0x000fe20000010021 */
[----:B------:R-:W-:Y:S02]  /*05a0*/  MOV R33, 0x3f6a937e ;  /* 0x3f6a937e00217802 */ /* 0x000fe40000000f00 */
[----:B------:R-:W-:Y:S01]  /*05b0*/  @!P2 MOV R33, 0xbec093ac ;  /* 0xbec093ac0021a802 */ /* 0x000fe20000000f00 */
[----:B------:R-:W-:Y:S01]  /*05c0*/  FFMA.FTZ R26, R31, R3, R26 ;  /* 0x000000031f1a7223 */ /* 0x000fe2000001001a */
[----:B------:R-:W-:Y:S02]  /*05d0*/  FSEL R3, -R3, R24, P1 ;  /* 0x0000001803037208 */ /* 0x000fe40000800100 */
[----:B------:R-:W-:Y:S01]  /*05e0*/  MOV R31, 0x3f20d842 ;  /* 0x3f20d842001f7802 */ /* 0x000fe20000000f00 */
[----:B------:R-:W-:Y:S01]  /*05f0*/  FFMA.FTZ R32, R32, R0, R33 ;  /* 0x0000000020207223 */ /* 0x000fe20000010021 */
[----:B------:R-:W-:Y:S01]  /*0600*/  @!P2 MOV R31, 0x3e0375d3 ;  /* 0x3e0375d3001fa802 */ /* 0x000fe20000000f00 */
[----:B------:R-:W-:-:S04]  /*0610*/  FFMA.FTZ R3, R26, R3, R3 ;  /* 0x000000031a037223 */ /* 0x000fc80000010003 */
[----:B------:R-:W-:Y:S01]  /*0620*/  FFMA.FTZ R31, R32, R0, R31 ;  /* 0x00000000201f7223 */ /* 0x000fe2000001001f */
[----:B------:R-:W0:Y:S01]  /*0630*/  @P1 MUFU.EX2 R26, R3 ;  /* 0x00000003001a1308 */ /* 0x000e220000000800 */
[----:B------:R-:W-:-:S05]  /*0640*/  FSEL R0, -R0, R25, P2 ;  /* 0x0000001900007208 */ /* 0x000fca0001000100 */
[----:B------:R-:W-:-:S04]  /*0650*/  FFMA.FTZ R0, R31, R0, R0 ;  /* 0x000000001f007223 */ /* 0x000fc80000010000 */
[----:B------:R-:W1:Y:S01]  /*0660*/  @P2 MUFU.EX2 R32, R0 ;  /* 0x0000000000202308 */ /* 0x000e620000000800 */
[----:B0-----:R-:W-:Y:S02]  /*0670*/  @P1 FADD R31, -R26, 1 ;  /* 0x3f8000001a1f1421 */ /* 0x001fe40000000100 */
[----:B------:R-:W-:-:S03]  /*0680*/  CS2R R26, SRZ ;  /* 0x00000000001a7805 */ /* 0x000fc6000001ff00 */
[----:B------:R-:W-:Y:S01]  /*0690*/  @P1 LOP3.LUT R3, R31, 0x80000000, R24, 0xf8, !PT ;  /* 0x800000001f031812 */ /* 0x000fe200078ef818 */
[----:B------:R-:W-:Y:S02]  /*06a0*/  HADD2.F32 R31, -RZ, R15.H1_H1 ;  /* 0x3000000fff1f7230 */ /* 0x000fe40000004100 */
[----:B------:R-:W-:Y:S01]  /*06b0*/  HADD2.F32 R24, -RZ, R19.H1_H1 ;  /* 0x30000013ff187230 */ /* 0x000fe20000004100 */
[----:B-1----:R-:W-:-:S04]  /*06c0*/  @P2 FADD R32, -R32, 1 ;  /* 0x3f80000020202421 */ /* 0x002fc80000000100 */
[----:B------:R-:W-:Y:S01]  /*06d0*/  FADD R31, R24, R31 ;  /* 0x0000001f181f7221 */ /* 0x000fe20000000000 */
[----:B------:R-:W-:Y:S01]  /*06e0*/  @P2 LOP3.LUT R0, R32, 0x80000000, R25, 0xf8, !PT ;  /* 0x8000000020002812 */ /* 0x000fe200078ef819 */
[----:B------:R-:W-:Y:S02]  /*06f0*/  HADD2.F32 R32, -RZ, R12.H0_H0 ;  /* 0x2000000cff207230 */ /* 0x000fe40000004100 */
[----:B------:R-:W-:Y:S01]  /*0700*/  FFMA R30, R30, 0.125, R31 ;  /* 0x3e0000001e1e7823 */ /* 0x000fe2000000001f */
[----:B------:R-:W-:Y:S01]  /*0710*/  HADD2.F32 R31, -RZ, R16.H0_H0 ;  /* 0x20000010ff1f7230 */ /* 0x000fe20000004100 */
[----:B------:R-:W-:Y:S02]  /*0720*/  CS2R R24, SRZ ;  /* 0x0000000000187805 */ /* 0x000fe4000001ff00 */
[----:B------:R-:W-:Y:S02]  /*0730*/  FMUL R33, R30, 0.70710676908493041992 ;  /* 0x3f3504f31e217820 */ /* 0x000fe40000400000 */
[----:B------:R-:W-:Y:S01]  /*0740*/  FADD R36, R31, R32 ;  /* 0x000000201f247221 */ /* 0x000fe20000000000 */
[----:B------:R-:W-:Y:S01]  /*0750*/  HADD2.F32 R31, -RZ, R12.H1_H1 ;  /* 0x3000000cff1f7230 */ /* 0x000fe20000004100 */
[----:B------:R-:W-:Y:S01]  /*0760*/  FADD.FTZ R12, |R33|, -RZ ;  /* 0x800000ff210c7221 */ /* 0x000fe20000010200 */
[----:B------:R0:W2:Y:S01]  /*0770*/  @!P0 LDG.E.128 R24, [R34.64] ;  /* 0x0000000422188981 */ /* 0x0000a2000c1e1d00 */
[----:B------:R-:W-:Y:S01]  /*0780*/  HADD2.F32 R32, -RZ, R16.H1_H1 ;  /* 0x30000010ff207230 */ /* 0x000fe20000004100 */
[----:B------:R-:W-:Y:S01]  /*0790*/  FADD R0, R0, 1 ;  /* 0x3f80000000007421 */ /* 0x000fe20000000000 */
[----:B------:R-:W-:Y:S01]  /*07a0*/  HADD2.F32 R17, -RZ, R17.H0_H0 ;  /* 0x20000011ff117230 */ /* 0x000fe20000004100 */
[----:B------:R-:W-:Y:S01]  /*07b0*/  FSETP.GE.AND P1, PT, R12, 1.0029599666595458984, PT ;  /* 0x3f8060fe0c00780b */ /* 0x000fe20003f26000 */
[----:B------:R-:W-:Y:S01]  /*07c0*/  HADD2.F32 R18, -RZ, R18.H0_H0 ;  /* 0x20000012ff127230 */ /* 0x000fe20000004100 */
[----:B------:R-:W-:Y:S01]  /*07d0*/  FADD R32, R32, R31 ;  /* 0x0000001f20207221 */ /* 0x000fe20000000000 */
[----:B------:R-:W-:Y:S01]  /*07e0*/  HADD2.F32 R31, -RZ, R4.H0_H0 ;  /* 0x20000004ff1f7230 */ /* 0x000fe20000004100 */
[----:B------:R-:W-:Y:S01]  /*07f0*/  FMUL R30, R30, 0.5 ;  /* 0x3f0000001e1e7820 */ /* 0x000fe20000400000 */
[----:B------:R-:W-:Y:S01]  /*0800*/  HADD2.F32 R6, -RZ, R6.H0_H0 ;  /* 0x20000006ff067230 */ /* 0x000fe20000004100 */
[----:B0-----:R-:W-:Y:S01]  /*0810*/  MOV R35, 0x3789ca3c ;  /* 0x3789ca3c00237802 */ /* 0x001fe20000000f00 */
[----:B-----5:R-:W-:Y:S01]  /*0820*/  HADD2.F32 R34, -RZ, R8.H1_H1 ;  /* 0x30000008ff227230 */ /* 0x020fe20000004100 */
[----:B------:R-:W-:Y:S01]  /*0830*/  FFMA R31, R31, 0.125, R36 ;  /* 0x3e0000001f1f7823 */ /* 0x000fe20000000024 */
[----:B------:R-:W-:Y:S01]  /*0840*/  MOV R36, 0xb9f560b9 ;  /* 0xb9f560b900247802 */ /* 0x000fe20000000f00 */
[----:B------:R-:W-:Y:S01]  /*0850*/  HADD2.F32 R19, -RZ, R19.H0_H0 ;  /* 0x20000013ff137230 */ /* 0x000fe20000004100 */
[----:B------:R-:W-:-:S02]  /*0860*/  FMUL R29, R29, 0.5 ;  /* 0x3f0000001d1d7820 */ /* 0x000fc40000400000 */
[----:B------:R-:W-:Y:S01]  /*0870*/  @!P1 MOV R35, 0x38b1e96a ;  /* 0x38b1e96a00239802 */ /* 0x000fe20000000f00 */
[----:B------:R-:W-:Y:S01]  /*0880*/  @!P1 FMUL R12, R33, R33 ;  /* 0x00000021210c9220 */ /* 0x000fe20000400000 */
[----:B------:R-:W-:-:S05]  /*0890*/  @!P1 MOV R37, 0xba574d20 ;  /* 0xba574d2000259802 */ /* 0x000fca0000000f00 */
[----:B------:R-:W-:Y:S01]  /*08a0*/  FFMA.FTZ R16, R12, R35, R37 ;  /* 0x000000230c107223 */ /* 0x000fe20000010025 */
[----:B------:R-:W-:Y:S01]  /*08b0*/  MOV R35, 0x3bac840b ;  /* 0x3bac840b00237802 */ /* 0x000fe20000000f00 */
[----:B------:R-:W-:Y:S01]  /*08c0*/  HADD2.F32 R37, -RZ, R10.H1_H1 ;  /* 0x3000000aff257230 */ /* 0x000fe20000004100 */
[----:B------:R-:W-:-:S05]  /*08d0*/  @!P1 MOV R35, 0x3baad5ea ;  /* 0x3baad5ea00239802 */ /* 0x000fca0000000f00 */
[----:B------:R-:W-:Y:S01]  /*08e0*/  FFMA.FTZ R16, R16, R12, R35 ;  /* 0x0000000c10107223 */ /* 0x000fe20000010023 */
[----:B------:R-:W-:Y:S02]  /*08f0*/  MOV R35, 0xbd0c8162 ;  /* 0xbd0c816200237802 */ /* 0x000fe40000000f00 */
        /* <DEDUP_REMOVED lines=11> */
[----:B------:R-:W-:-:S05]  /*09b0*/  FSEL R35, -R12, R33, P1 ;  /* 0x000000210c237208 */ /* 0x000fca0000800100 */
[----:B------:R-:W-:Y:S01]  /*09c0*/  FFMA.FTZ R12, R16, R35, R35 ;  /* 0x00000023100c7223 */ /* 0x000fe20000010023 */
[----:B------:R-:W-:-:S03]  /*09d0*/  HADD2.F32 R35, -RZ, R9.H0_H0 ;  /* 0x20000009ff237230 */ /* 0x000fc60000004100 */
[----:B------:R-:W0:Y:S02]  /*09e0*/  @P1 MUFU.EX2 R16, R12 ;  /* 0x0000000c00101308 */ /* 0x000e240000000800 */
[----:B0-----:R-:W-:-:S05]  /*09f0*/  @P1 FADD R16, -R16, 1 ;  /* 0x3f80000010101421 */ /* 0x001fca0000000100 */
[----:B------:R-:W-:Y:S01]  /*0a00*/  @P1 LOP3.LUT R12, R16, 0x80000000, R33, 0xf8, !PT ;  /* 0x80000000100c1812 */ /* 0x000fe200078ef821 */
[----:B------:R-:W-:Y:S02]  /*0a10*/  HADD2.F32 R33, -RZ, R8.H0_H0 ;  /* 0x20000008ff217230 */ /* 0x000fe40000004100 */
[--C-:B------:R-:W-:Y:S02]  /*0a20*/  HADD2.F32 R16, -RZ, R20.reuse.H0_H0 ;  /* 0x20000014ff107230 */ /* 0x100fe40000004100 */
[----:B------:R-:W-:Y:S02]  /*0a30*/  HADD2.F32 R8, -RZ, R9.H1_H1 ;  /* 0x30000009ff087230 */ /* 0x000fe40000004100 */
[----:B------:R-:W-:Y:S01]  /*0a40*/  HADD2.F32 R9, -RZ, R20.H1_H1 ;  /* 0x30000014ff097230 */ /* 0x000fe20000004100 */
[----:B------:R-:W-:Y:S01]  /*0a50*/  FADD R16, R16, R33 ;  /* 0x0000002110107221 */ /* 0x000fe20000000000 */
[--C-:B------:R-:W-:Y:S02]  /*0a60*/  HADD2.F32 R20, -RZ, R21.reuse.H0_H0 ;  /* 0x20000015ff147230 */ /* 0x100fe40000004100 */
[----:B------:R-:W-:Y:S01]  /*0a70*/  HADD2.F32 R33, -RZ, R21.H1_H1 ;  /* 0x30000015ff217230 */ /* 0x000fe20000004100 */
[----:B------:R-:W-:-:S02]  /*0a80*/  FADD R9, R9, R34 ;  /* 0x0000002209097221 */ /* 0x000fc40000000000 */
[----:B------:R-:W-:Y:S01]  /*0a90*/  FADD R21, R20, R35 ;  /* 0x0000002314157221 */ /* 0x000fe20000000000 */
[----:B------:R-:W-:Y:S01]  /*0aa0*/  HADD2.F32 R20, -RZ, R22.H0_H0 ;  /* 0x20000016ff147230 */ /* 0x000fe20000004100 */
[----:B------:R-:W-:Y:S01]  /*0ab0*/  FADD R8, R33, R8 ;  /* 0x0000000821087221 */ /* 0x000fe20000000000 */
[----:B------:R-:W-:Y:S02]  /*0ac0*/  HADD2.F32 R33, -RZ, R10.H0_H0 ;  /* 0x2000000aff217230 */ /* 0x000fe40000004100 */
[----:B------:R-:W-:Y:S02]  /*0ad0*/  HADD2.F32 R22, -RZ, R22.H1_H1 ;  /* 0x30000016ff167230 */ /* 0x000fe40000004100 */
[----:B------:R-:W-:Y:S01]  /*0ae0*/  HADD2.F32 R35, -RZ, R4.H1_H1 ;  /* 0x30000004ff237230 */ /* 0x000fe20000004100 */
[----:B------:R-:W-:Y:S01]  /*0af0*/  FADD R20, R20, R33 ;  /* 0x0000002114147221 */ /* 0x000fe20000000000 */
[----:B------:R-:W-:Y:S01]  /*0b00*/  FMUL R33, R31, 0.70710676908493041992 ;  /* 0x3f3504f31f217820 */ /* 0x000fe20000400000 */
[----:B------:R-:W-:Y:S01]  /*0b10*/  FADD R22, R22, R37 ;  /* 0x0000002516167221 */ /* 0x000fe20000000000 */
[----:B------:R-:W-:Y:S01]  /*0b20*/  MOV R37, 0xb9f560b9 ;  /* 0xb9f560b900257802 */ /* 0x000fe20000000f00 */
[----:B------:R-:W-:Y:S01]  /*0b30*/  FFMA R10, R35, 0.125, R32 ;  /* 0x3e000000230a7823 */ /* 0x000fe20000000020 */
[----:B------:R-:W-:Y:S01]  /*0b40*/  FADD.FTZ R34, |R33|, -RZ ;  /* 0x800000ff21227221 */ /* 0x000fe20000010200 */
[----:B------:R-:W-:Y:S01]  /*0b50*/  MOV R35, 0x3789ca3c ;  /* 0x3789ca3c00237802 */ /* 0x000fe20000000f00 */
[----:B------:R-:W-:-:S03]  /*0b60*/  FMUL R31, R31, 0.5 ;  /* 0x3f0000001f1f7820 */ /* 0x000fc60000400000 */
[----:B------:R-:W-:-:S13]  /*0b70*/  FSETP.GE.AND P1, PT, R34, 1.0029599666595458984, PT ;  /* 0x3f8060fe2200780b */ /* 0x000fda0003f26000 */
[----:B------:R-:W-:Y:S01]  /*0b80*/  @!P1 MOV R35, 0x38b1e96a ;  /* 0x38b1e96a00239802 */ /* 0x000fe20000000f00 */
[----:B------:R-:W-:Y:S01]  /*0b90*/  @!P1 FMUL R34, R33, R33 ;  /* 0x0000002121229220 */ /* 0x000fe20000400000 */
        /* <DEDUP_REMOVED lines=17> */
[----:B------:R-:W-:Y:S01]  /*0cb0*/  FSEL R35, -R34, R33, P1 ;  /* 0x0000002122237208 */ /* 0x000fe20000800100 */
[----:B------:R-:W-:-:S04]  /*0cc0*/  HADD2.F32 R34, -RZ, R13.H0_H0 ;  /* 0x2000000dff227230 */ /* 0x000fc80000004100 */
[----:B------:R-:W-:Y:S01]  /*0cd0*/  FFMA.FTZ R4, R4, R35, R35 ;  /* 0x0000002304047223 */ /* 0x000fe20000010023 */
[----:B------:R-:W-:Y:S01]  /*0ce0*/  FADD R17, R17, R34 ;  /* 0x0000002211117221 */ /* 0x000fe20000000000 */
[----:B------:R-:W-:Y:S01]  /*0cf0*/  MOV R34, 0x3789ca3c ;  /* 0x3789ca3c00227802 */ /* 0x000fe20000000f00 */
[----:B------:R-:W-:Y:S01]  /*0d00*/  HADD2.F32 R35, -RZ, R14.H0_H0 ;  /* 0x2000000eff237230 */ /* 0x000fe20000004100 */
[----:B------:R-:W0:Y:S01]  /*0d10*/  @P1 MUFU.EX2 R32, R4 ;  /* 0x0000000400201308 */ /* 0x000e220000000800 */
[----:B------:R-:W-:-:S03]  /*0d20*/  HADD2.F32 R14, -RZ, R5.H0_H0 ;  /* 0x20000005ff0e7230 */ /* 0x000fc60000004100 */
[----:B------:R-:W-:Y:S01]  /*0d30*/  FADD R35, R18, R35 ;  /* 0x0000002312237221 */ /* 0x000fe20000000000 */
[----:B------:R-:W-:Y:S01]  /*0d40*/  HADD2.F32 R18, -RZ, R11.H0_H0 ;  /* 0x2000000bff127230 */ /* 0x000fe20000004100 */
[----:B------:R-:W-:Y:S01]  /*0d50*/  FFMA R5, R14, 0.125, R17 ;  /* 0x3e0000000e057823 */ /* 0x000fe20000000011 */
[--C-:B------:R-:W-:Y:S01]  /*0d60*/  HADD2.F32 R17, -RZ, R23.reuse.H0_H0 ;  /* 0x20000017ff117230 */ /* 0x100fe20000004100 */
[----:B------:R-:W-:Y:S01]  /*0d70*/  FFMA R6, R6, 0.125, R35 ;  /* 0x3e00000006067823 */ /* 0x000fe20000000023 */
[----:B------:R-:W-:Y:S01]  /*0d80*/  HADD2.F32 R23, -RZ, R23.H1_H1 ;  /* 0x30000017ff177230 */ /* 0x000fe20000004100 */
[----:B------:R-:W-:Y:S01]  /*0d90*/  FMUL R14, R5, 0.70710676908493041992 ;  /* 0x3f3504f3050e7820 */ /* 0x000fe20000400000 */
[----:B------:R-:W-:Y:S01]  /*0da0*/  MOV R35, 0xb9f560b9 ;  /* 0xb9f560b900237802 */ /* 0x000fe20000000f00 */
[----:B------:R-:W-:Y:S01]  /*0db0*/  FADD R17, R17, R18 ;  /* 0x0000001211117221 */ /* 0x000fe20000000000 */
[----:B------:R-:W-:Y:S01]  /*0dc0*/  HADD2.F32 R18, -RZ, R11.H1_H1 ;  /* 0x3000000bff127230 */ /* 0x000fe20000004100 */
[----:B------:R-:W-:Y:S01]  /*0dd0*/  FMUL R5, R5, 0.5 ;  /* 0x3f00000005057820 */ /* 0x000fe20000400000 */
[----:B0-----:R-:W-:-:S03]  /*0de0*/  @P1 FADD R32, -R32, 1 ;  /* 0x3f80000020201421 */ /* 0x001fc60000000100 */
[----:B------:R-:W-:Y:S01]  /*0df0*/  FADD R11, R23, R18 ;  /* 0x00000012170b7221 */ /* 0x000fe20000000000 */
[----:B------:R-:W-:Y:S02]  /*0e00*/  MOV R18, 0x3789ca3c ;  /* 0x3789ca3c00127802 */ /* 0x000fe40000000f00 */
[----:B------:R-:W-:Y:S01]  /*0e10*/  @P1 LOP3.LUT R4, R32, 0x80000000, R33, 0xf8, !PT ;  /* 0x8000000020041812 */ /* 0x000fe200078ef821 */
[C---:B------:R-:W-:Y:S01]  /*0e20*/  FMUL R32, R10.reuse, 0.70710676908493041992 ;  /* 0x3f3504f30a207820 */ /* 0x040fe20000400000 */
[----:B------:R-:W-:Y:S01]  /*0e30*/  MOV R23, 0x3789ca3c ;  /* 0x3789ca3c00177802 */ /* 0x000fe20000000f00 */
[----:B------:R-:W-:Y:S02]  /*0e40*/  FMUL R10, R10, 0.5 ;  /* 0x3f0000000a0a7820 */ /* 0x000fe40000400000 */
[----:B------:R-:W-:Y:S01]  /*0e50*/  FADD.FTZ R33, |R32|, -RZ ;  /* 0x800000ff20217221 */ /* 0x000fe20000010200 */
[----:B------:R-:W-:-:S04]  /*0e60*/  FADD R4, R4, 1 ;  /* 0x3f80000004047421 */ /* 0x000fc80000000000 */
[----:B------:R-:W-:Y:S01]  /*0e70*/  FSETP.GE.AND P1, PT, R33, 1.0029599666595458984, PT ;  /* 0x3f8060fe2100780b */ /* 0x000fe20003f26000 */
[----:B------:R-:W-:-:S12]  /*0e80*/  FMUL R31, R31, R4 ;  /* 0x000000041f1f7220 */ /* 0x000fd80000400000 */
[----:B------:R-:W-:Y:S01]  /*0e90*/  @!P1 MOV R34, 0x38b1e96a ;  /* 0x38b1e96a00229802 */ /* 0x000fe20000000f00 */
[----:B------:R-:W-:Y:S01]  /*0ea0*/  @!P1 FMUL R33, R32, R32 ;  /* 0x0000002020219220 */ /* 0x000fe20000400000 */
[----:B------:R-:W-:-:S05]  /*0eb0*/  @!P1 MOV R36, 0xba574d20 ;  /* 0xba574d2000249802 */ /* 0x000fca0000000f00 */
[----:B------:R-:W-:Y:S01]  /*0ec0*/  FFMA.FTZ R13, R33, R34, R36 ;  /* 0x00000022210d7223 */ /* 0x000fe20000010024 */
[----:B------:R-:W-:Y:S01]  /*0ed0*/  MOV R34, 0x3bac840b ;  /* 0x3bac840b00227802 */ /* 0x000fe20000000f00 */
[----:B------:R-:W-:Y:S01]  /*0ee0*/  HADD2.F32 R36, -RZ, R7.H0_H0 ;  /* 0x20000007ff247230 */ /* 0x000fe20000004100 */
        /* <DEDUP_REMOVED lines=16> */
[----:B------:R-:W-:-:S03]  /*0ff0*/  MOV R34, 0xb9f560b9 ;  /* 0xb9f560b900227802 */ /* 0x000fc60000000f00 */
[----:B------:R-:W0:Y:S02]  /*1000*/  @P1 MUFU.EX2 R33, R13 ;  /* 0x0000000d00211308 */ /* 0x000e240000000800 */
[----:B0-----:R-:W-:-:S05]  /*1010*/  @P1 FADD R33, -R33, 1 ;  /* 0x3f80000021211421 */ /* 0x001fca0000000100 */
[----:B------:R-:W-:Y:S01]  /*1020*/  @P1 LOP3.LUT R13, R33, 0x80000000, R32, 0xf8, !PT ;  /* 0x80000000210d1812 */ /* 0x000fe200078ef820 */
[----:B------:R-:W-:Y:S01]  /*1030*/  FADD.FTZ R33, |R14|, -RZ ;  /* 0x800000ff0e217221 */ /* 0x000fe20000010200 */
[----:B------:R-:W-:Y:S01]  /*1040*/  HADD2.F32 R32, -RZ, R15.H0_H0 ;  /* 0x2000000fff207230 */ /* 0x000fe20000004100 */
[C---:B------:R-:W-:Y:S01]  /*1050*/  FMUL R15, R6.reuse, 0.70710676908493041992 ;  /* 0x3f3504f3060f7820 */ /* 0x040fe20000400000 */
[----:B------:R-:W-:Y:S01]  /*1060*/  FMUL R6, R6, 0.5 ;  /* 0x3f00000006067820 */ /* 0x000fe20000400000 */
[----:B------:R-:W-:Y:S01]  /*1070*/  FADD R13, R13, 1 ;  /* 0x3f8000000d0d7421 */ /* 0x000fe20000000000 */
[----:B------:R-:W-:Y:S01]  /*1080*/  FSETP.GE.AND P1, PT, R33, 1.0029599666595458984, PT ;  /* 0x3f8060fe2100780b */ /* 0x000fe20003f26000 */
[----:B------:R-:W-:Y:S01]  /*1090*/  FADD R19, R19, R32 ;  /* 0x0000002013137221 */ /* 0x000fe20000000000 */
[----:B------:R-:W-:Y:S01]  /*10a0*/  FADD.FTZ R32, |R15|, -RZ ;  /* 0x800000ff0f207221 */ /* 0x000fe20000010200 */
[----:B------:R-:W-:Y:S02]  /*10b0*/  FMUL R10, R10, R13 ;  /* 0x0000000d0a0a7220 */ /* 0x000fe40000400000 */
[----:B------:R-:W-:Y:S01]  /*10c0*/  FFMA R7, R36, 0.125, R19 ;  /* 0x3e00000024077823 */ /* 0x000fe20000000013 */
[----:B------:R-:W-:-:S02]  /*10d0*/  MOV R36, 0x3f20d842 ;  /* 0x3f20d84200247802 */ /* 0x000fc40000000f00 */
[----:B------:R-:W-:-:S05]  /*10e0*/  FSETP.GE.AND P2, PT, R32, 1.0029599666595458984, PT ;  /* 0x3f8060fe2000780b */ /* 0x000fca0003f46000 */
[----:B------:R-:W-:Y:S01]  /*10f0*/  @!P1 MOV R18, 0x38b1e96a ;  /* 0x38b1e96a00129802 */ /* 0x000fe20000000f00 */
[----:B------:R-:W-:Y:S01]  /*1100*/  @!P1 FMUL R33, R14, R14 ;  /* 0x0000000e0e219220 */ /* 0x000fe20000400000 */
[----:B------:R-:W-:-:S05]  /*1110*/  @!P1 MOV R34, 0xba574d20 ;  /* 0xba574d2000229802 */ /* 0x000fca0000000f00 */
[----:B------:R-:W-:Y:S01]  /*1120*/  FFMA.FTZ R19, R33, R18, R34 ;  /* 0x0000001221137223 */ /* 0x000fe20000010022 */
[----:B------:R-:W-:Y:S01]  /*1130*/  MOV R18, 0x3bac840b ;  /* 0x3bac840b00127802 */ /* 0x000fe20000000f00 */
[----:B------:R-:W-:Y:S01]  /*1140*/  @!P2 FMUL R32, R15, R15 ;  /* 0x0000000f0f20a220 */ /* 0x000fe20000400000 */
[----:B------:R-:W-:Y:S02]  /*1150*/  @!P2 MOV R23, 0x38b1e96a ;  /* 0x38b1e96a0017a802 */ /* 0x000fe40000000f00 */
[----:B------:R-:W-:Y:S02]  /*1160*/  @!P2 MOV R35, 0xba574d20 ;  /* 0xba574d200023a802 */ /* 0x000fe40000000f00 */
[----:B------:R-:W-:-:S03]  /*1170*/  @!P1 MOV R18, 0x3baad5ea ;  /* 0x3baad5ea00129802 */ /* 0x000fc60000000f00 */
[----:B------:R-:W-:Y:S01]  /*1180*/  FFMA.FTZ R34, R32, R23, R35 ;  /* 0x0000001720227223 */ /* 0x000fe20000010023 */
[----:B------:R-:W-:Y:S01]  /*1190*/  MOV R23, 0x3bac840b ;  /* 0x3bac840b00177802 */ /* 0x000fe20000000f00 */
[-C--:B------:R-:W-:Y:S01]  /*11a0*/  FFMA.FTZ R19, R19, R33.reuse, R18 ;  /* 0x0000002113137223 */ /* 0x080fe20000010012 */
[----:B------:R-:W-:Y:S01]  /*11b0*/  MOV R18, 0xbd0c8162 ;  /* 0xbd0c816200127802 */ /* 0x000fe20000000f00 */
[----:B--2---:R-:W-:Y:S01]  /*11c0*/  HADD2.F32 R35, -RZ, R24.H0_H0 ;  /* 0x20000018ff237230 */ /* 0x004fe20000004100 */
[----:B------:R-:W-:Y:S02]  /*11d0*/  @!P2 MOV R23, 0x3baad5ea ;  /* 0x3baad5ea0017a802 */ /* 0x000fe40000000f00 */
[----:B------:R-:W-:Y:S02]  /*11e0*/  @!P1 MOV R18, 0xbcdc1be7 ;  /* 0xbcdc1be700129802 */ /* 0x000fe40000000f00 */
[----:B------:R-:W-:Y:S01]  /*11f0*/  FFMA R16, R35, 0.125, R16 ;  /* 0x3e00000023107823 */ /* 0x000fe20000000010 */
[----:B------:R-:W-:Y:S01]  /*1200*/  FFMA.FTZ R34, R34, R32, R23 ;  /* 0x0000002022227223 */ /* 0x000fe20000010017 */
[----:B------:R-:W-:Y:S01]  /*1210*/  MOV R23, 0xbd0c8162 ;  /* 0xbd0c816200177802 */ /* 0x000fe20000000f00 */
[----:B------:R-:W-:Y:S01]  /*1220*/  FFMA.FTZ R19, R19, R33, R18 ;  /* 0x0000002113137223 */ /* 0x000fe20000010012 */
[----:B------:R-:W-:-:S02]  /*1230*/  MOV R18, 0x3e1cf906 ;  /* 0x3e1cf90600127802 */ /* 0x000fc40000000f00 */
[----:B------:R-:W-:Y:S02]  /*1240*/  @!P2 MOV R23, 0xbcdc1be7 ;  /* 0xbcdc1be70017a802 */ /* 0x000fe40000000f00 */
[----:B------:R-:W-:-:S03]  /*1250*/  @!P1 MOV R18, 0x3de718af ;  /* 0x3de718af00129802 */ /* 0x000fc60000000f00 */
[-C--:B------:R-:W-:Y:S02]  /*1260*/  FFMA.FTZ R34, R34, R32.reuse, R23 ;  /* 0x0000002022227223 */ /* 0x080fe40000010017 */
[----:B------:R-:W-:Y:S01]  /*1270*/  FFMA.FTZ R23, R19, R33, R18 ;  /* 0x0000002113177223 */ /* 0x000fe20000010012 */
[----:B------:R-:W-:Y:S02]  /*1280*/  MOV R19, 0x3e1cf906 ;  /* 0x3e1cf90600137802 */ /* 0x000fe40000000f00 */
[----:B------:R-:W-:Y:S02]  /*1290*/  @!P2 MOV R19, 0x3de718af ;  /* 0x3de718af0013a802 */ /* 0x000fe40000000f00 */
[----:B------:R-:W-:Y:S02]  /*12a0*/  MOV R18, 0x3f6a937e ;  /* 0x3f6a937e00127802 */ /* 0x000fe40000000f00 */
[----:B------:R-:W-:Y:S01]  /*12b0*/  @!P1 MOV R18, 0xbec093ac ;  /* 0xbec093ac00129802 */ /* 0x000fe20000000f00 */
[----:B------:R-:W-:Y:S01]  /*12c0*/  FFMA.FTZ R19, R34, R32, R19 ;  /* 0x0000002022137223 */ /* 0x000fe20000010013 */
[----:B------:R-:W-:Y:S01]  /*12d0*/  HADD2.F32 R34, -RZ, R24.H1_H1 ;  /* 0x30000018ff227230 */ /* 0x000fe20000004100 */
[----:B------:R-:W-:-:S02]  /*12e0*/  MOV R24, 0x3789ca3c ;  /* 0x3789ca3c00187802 */ /* 0x000fc40000000f00 */
[----:B------:R-:W-:Y:S01]  /*12f0*/  FFMA.FTZ R18, R23, R33, R18 ;  /* 0x0000002117127223 */ /* 0x000fe20000010012 */
[----:B------:R-:W-:Y:S01]  /*1300*/  MOV R23, 0x3f20d842 ;  /* 0x3f20d84200177802 */ /* 0x000fe20000000f00 */
[----:B------:R-:W-:Y:S01]  /*1310*/  FFMA R9, R34, 0.125, R9 ;  /* 0x3e00000022097823 */ /* 0x000fe20000000009 */
[----:B------:R-:W-:Y:S02]  /*1320*/  MOV R34, 0x3f6a937e ;  /* 0x3f6a937e00227802 */ /* 0x000fe40000000f00 */
[----:B------:R-:W-:Y:S01]  /*1330*/  @!P2 MOV R34, 0xbec093ac ;  /* 0xbec093ac0022a802 */ /* 0x000fe20000000f00 */
[----:B------:R-:W-:Y:S01]  /*1340*/  FMUL R9, R9, R10 ;  /* 0x0000000a09097220 */ /* 0x000fe20000400000 */
[----:B------:R-:W-:-:S03]  /*1350*/  @!P1 MOV R23, 0x3e0375d3 ;  /* 0x3e0375d300179802 */ /* 0x000fc60000000f00 */
[----:B------:R-:W-:Y:S02]  /*1360*/  FFMA.FTZ R34, R19, R32, R34 ;  /* 0x0000002013227223 */ /* 0x000fe40000010022 */
[----:B------:R-:W-:Y:S01]  /*1370*/  FFMA.FTZ R19, R18, R33, R23 ;  /* 0x0000002112137223 */ /* 0x000fe20000010017 */
[C---:B------:R-:W-:Y:S01]  /*1380*/  FMUL R18, R7.reuse, 0.70710676908493041992 ;  /* 0x3f3504f307127820 */ /* 0x040fe20000400000 */
[----:B------:R-:W-:Y:S01]  /*1390*/  MOV R23, 0x3f20d842 ;  /* 0x3f20d84200177802 */ /* 0x000fe20000000f00 */
[----:B------:R-:W-:Y:S01]  /*13a0*/  FMUL R7, R7, 0.5 ;  /* 0x3f00000007077820 */ /* 0x000fe20000400000 */
[----:B------:R-:W-:Y:S01]  /*13b0*/  @!P2 MOV R23, 0x3e0375d3 ;  /* 0x3e0375d30017a802 */ /* 0x000fe20000000f00 */
[----:B------:R-:W-:-:S04]  /*13c0*/  FADD.FTZ R35, |R18|, -RZ ;  /* 0x800000ff12237221 */ /* 0x000fc80000010200 */
[----:B------:R-:W-:Y:S01]  /*13d0*/  FFMA.FTZ R23, R34, R32, R23 ;  /* 0x0000002022177223 */ /* 0x000fe20000010017 */
[----:B------:R-:W-:Y:S02]  /*13e0*/  FSETP.GE.AND P3, PT, R35, 1.0029599666595458984, PT ;  /* 0x3f8060fe2300780b */ /* 0x000fe40003f66000 */
[----:B------:R-:W-:-:S11]  /*13f0*/  MOV R34, 0xb9f560b9 ;  /* 0xb9f560b900227802 */ /* 0x000fd60000000f00 */
[----:B------:R-:W-:Y:S01]  /*1400*/  @!P3 MOV R24, 0x38b1e96a ;  /* 0x38b1e96a0018b802 */ /* 0x000fe20000000f00 */
[----:B------:R-:W-:Y:S01]  /*1410*/  @!P3 FMUL R35, R18, R18 ;  /* 0x000000121223b220 */ /* 0x000fe20000400000 */
[----:B------:R-:W-:Y:S02]  /*1420*/  @!P3 MOV R34, 0xba574d20 ;  /* 0xba574d200022b802 */ /* 0x000fe40000000f00 */
[----:B------:R-:W-:-:S03]  /*1430*/  @!P3 MOV R36, 0x3e0375d3 ;  /* 0x3e0375d30024b802 */ /* 0x000fc60000000f00 */
[----:B------:R-:W-:Y:S01]  /*1440*/  FFMA.FTZ R37, R35, R24, R34 ;  /* 0x0000001823257223 */ /* 0x000fe20000010022 */
[----:B------:R-:W-:Y:S02]  /*1450*/  MOV R24, 0x3bac840b ;  /* 0x3bac840b00187802 */ /* 0x000fe40000000f00 */
[----:B------:R-:W-:Y:S02]  /*1460*/  @!P3 MOV R24, 0x3baad5ea ;  /* 0x3baad5ea0018b802 */ /* 0x000fe40000000f00 */
[----:B------:R-:W-:-:S03]  /*1470*/  FSEL R34, -R32, R15, P2 ;  /* 0x0000000f20227208 */ /* 0x000fc60001000100 */
[----:B------:R-:W-:Y:S01]  /*1480*/  FFMA.FTZ R37, R37, R35, R24 ;  /* 0x0000002325257223 */ /* 0x000fe20000010018 */
[----:B------:R-:W-:Y:S01]  /*1490*/  MOV R24, 0xbd0c8162 ;  /* 0xbd0c816200187802 */ /* 0x000fe20000000f00 */
[----:B------:R-:W-:Y:S01]  /*14a0*/  FFMA.FTZ R23, R23, R34, R34 ;  /* 0x0000002217177223 */ /* 0x000fe20000010022 */
[----:B------:R-:W-:Y:S01]  /*14b0*/  @!P3 MOV R24, 0xbcdc1be7 ;  /* 0xbcdc1be70018b802 */ /* 0x000fe20000000f00 */
[----:B------:R-:W-:-:S04]  /*14c0*/  HADD2.F32 R34, -RZ, R25.H0_H0 ;  /* 0x20000019ff227230 */ /* 0x000fc80000004100 */
[----:B------:R-:W-:Y:S01]  /*14d0*/  FFMA.FTZ R37, R37, R35, R24 ;  /* 0x0000002325257223 */ /* 0x000fe20000010018 */
[----:B------:R-:W-:Y:S01]  /*14e0*/  MOV R24, 0x3e1cf906 ;  /* 0x3e1cf90600187802 */ /* 0x000fe20000000f00 */
[----:B------:R-:W-:Y:S01]  /*14f0*/  FFMA R21, R34, 0.125, R21 ;  /* 0x3e00000022157823 */ /* 0x000fe20000000015 */
[----:B------:R-:W-:Y:S01]  /*1500*/  @!P3 MOV R24, 0x3de718af ;  /* 0x3de718af0018b802 */ /* 0x000fe20000000f00 */
[----:B------:R-:W-:-:S04]  /*1510*/  HADD2.F32 R34, -RZ, R27.H1_H1 ;  /* 0x3000001bff227230 */ /* 0x000fc80000004100 */
[----:B------:R-:W-:Y:S01]  /*1520*/  FFMA.FTZ R37, R37, R35, R24 ;  /* 0x0000002325257223 */ /* 0x000fe20000010018 */
[----:B------:R-:W-:Y:S01]  /*1530*/  MOV R24, 0x3f6a937e ;  /* 0x3f6a937e00187802 */ /* 0x000fe20000000f00 */
[----:B------:R-:W-:Y:S01]  /*1540*/  FFMA R11, R34, 0.125, R11 ;  /* 0x3e000000220b7823 */ /* 0x000fe2000000000b */
[----:B------:R-:W-:Y:S01]  /*1550*/  @!P3 MOV R24, 0xbec093ac ;  /* 0xbec093ac0018b802 */ /* 0x000fe20000000f00 */
[----:B------:R-:W-:-:S04]  /*1560*/  HADD2.F32 R34, -RZ, R27.H0_H0 ;  /* 0x2000001bff227230 */ /* 0x000fc80000004100 */
[-C--:B------:R-:W-:Y:S01]  /*1570*/  FFMA.FTZ R37, R37, R35.reuse, R24 ;  /* 0x0000002325257223 */ /* 0x080fe20000010018 */
[----:B------:R-:W-:Y:S01]  /*1580*/  FSEL R24, -R33, R14, P1 ;  /* 0x0000000e21187208 */ /* 0x000fe20000800100 */
[----:B------:R-:W-:Y:S01]  /*1590*/  HADD2.F32 R33, -RZ, R25.H1_H1 ;  /* 0x30000019ff217230 */ /* 0x000fe20000004100 */
[----:B------:R-:W-:Y:S01]  /*15a0*/  FFMA R17, R34, 0.125, R17 ;  /* 0x3e00000022117823 */ /* 0x000fe20000000011 */
[----:B------:R-:W-:Y:S01]  /*15b0*/  FFMA.FTZ R32, R37, R35, R36 ;  /* 0x0000002325207223 */ /* 0x000fe20000010024 */
[----:B------:R-:W-:Y:S01]  /*15c0*/  FSEL R35, -R35, R18, P3 ;  /* 0x0000001223237208 */ /* 0x000fe20001800100 */
[----:B------:R-:W-:Y:S01]  /*15d0*/  FFMA.FTZ R19, R19, R24, R24 ;  /* 0x0000001813137223 */ /* 0x000fe20000010018 */
[----:B------:R-:W-:Y:S01]  /*15e0*/  FFMA R8, R33, 0.125, R8 ;  /* 0x3e00000021087823 */ /* 0x000fe20000000008 */
[--C-:B------:R-:W-:Y:S02]  /*15f0*/  HADD2.F32 R33, -RZ, R26.reuse.H0_H0 ;  /* 0x2000001aff217230 */ /* 0x100fe40000004100 */
[----:B------:R-:W-:Y:S01]  /*1600*/  FFMA.FTZ R25, R32, R35, R35 ;  /* 0x0000002320197223 */ /* 0x000fe20000010023 */
[----:B------:R-:W0:Y:S01]  /*1610*/  @P1 MUFU.EX2 R24, R19 ;  /* 0x0000001300181308 */ /* 0x000e220000000800 */
[----:B------:R-:W-:Y:S01]  /*1620*/  HADD2.F32 R35, -RZ, R26.H1_H1 ;  /* 0x3000001aff237230 */ /* 0x000fe20000004100 */
[----:B------:R-:W-:-:S04]  /*1630*/  FFMA R20, R33, 0.125, R20 ;  /* 0x3e00000021147823 */ /* 0x000fc80000000014 */
[----:B------:R-:W-:Y:S02]  /*1640*/  FFMA R22, R35, 0.125, R22 ;  /* 0x3e00000023167823 */ /* 0x000fe40000000016 */
[----:B------:R-:W1:Y:S08]  /*1650*/  @P2 MUFU.EX2 R32, R23 ;  /* 0x0000001700202308 */ /* 0x000e700000000800 */
[----:B------:R-:W2:Y:S01]  /*1660*/  @P3 MUFU.EX2 R26, R25 ;  /* 0x00000019001a3308 */ /* 0x000ea20000000800 */
[----:B0-----:R-:W-:-:S05]  /*1670*/  @P1 FADD R27, -R24, 1 ;  /* 0x3f800000181b1421 */ /* 0x001fca0000000100 */
[----:B------:R-:W-:Y:S01]  /*1680*/  @P1 LOP3.LUT R19, R27, 0x80000000, R14, 0xf8, !PT ;  /* 0x800000001b131812 */ /* 0x000fe200078ef80e */
[----:B------:R-:W-:Y:S01]  /*1690*/  FADD R14, R3, 1 ;  /* 0x3f800000030e7421 */ /* 0x000fe20000000000 */
[----:B-1----:R-:W-:Y:S01]  /*16a0*/  @P2 FADD R32, -R32, 1 ;  /* 0x3f80000020202421 */ /* 0x002fe20000000100 */
[----:B------:R-:W-:Y:S02]  /*16b0*/  FADD R27, R12, 1 ;  /* 0x3f8000000c1b7421 */ /* 0x000fe40000000000 */
[----:B------:R-:W-:Y:S02]  /*16c0*/  FMUL R3, R29, R14 ;  /* 0x0000000e1d037220 */ /* 0x000fe40000400000 */
[----:B------:R-:W-:Y:S01]  /*16d0*/  @P2 LOP3.LUT R23, R32, 0x80000000, R15, 0xf8, !PT ;  /* 0x8000000020172812 */ /* 0x000fe200078ef80f */
[----:B------:R-:W-:Y:S01]  /*16e0*/  FMUL R15, R28, 0.5 ;  /* 0x3f0000001c0f7820 */ /* 0x000fe20000400000 */
[----:B------:R-:W-:Y:S01]  /*16f0*/  FMUL R30, R30, R27 ;  /* 0x0000001b1e1e7220 */ /* 0x000fe20000400000 */
[----:B--2---:R-:W-:Y:S01]  /*1700*/  @P3 FADD R33, -R26, 1 ;  /* 0x3f8000001a213421 */ /* 0x004fe20000000100 */
[----:B------:R-:W-:Y:S01]  /*1710*/  FMUL R3, R8, R3 ;  /* 0x0000000308037220 */ /* 0x000fe20000400000 */
[----:B------:R-:W-:Y:S01]  /*1720*/  FMUL R15, R15, R0 ;  /* 0x000000000f0f7220 */ /* 0x000fe20000400000 */
[----:B------:R-:W-:Y:S01]  /*1730*/  FADD R0, R19, 1 ;  /* 0x3f80000013007421 */ /* 0x000fe20000000000 */
[----:B------:R-:W-:Y:S01]  /*1740*/  FADD R23, R23, 1 ;  /* 0x3f80000017177421 */ /* 0x000fe20000000000 */
[----:B------:R-:W-:Y:S01]  /*1750*/  @P3 LOP3.LUT R25, R33, 0x80000000, R18, 0xf8, !PT ;  /* 0x8000000021193812 */ /* 0x000fe200078ef812 */
[----:B------:R-:W-:Y:S01]  /*1760*/  FMUL R30, R11, R30 ;  /* 0x0000001e0b1e7220 */ /* 0x000fe20000400000 */
[----:B------:R-:W-:Y:S01]  /*1770*/  FMUL R0, R5, R0 ;  /* 0x0000000005007220 */ /* 0x000fe20000400000 */
[----:B------:R-:W-:Y:S01]  /*1780*/  FMUL R23, R6, R23 ;  /* 0x0000001706177220 */ /* 0x000fe20000400000 */
[----:B------:R-:W-:Y:S01]  /*1790*/  FMUL R15, R22, R15 ;  /* 0x0000000f160f7220 */ /* 0x000fe20000400000 */
[----:B------:R-:W-:Y:S01]  /*17a0*/  FADD R4, R25, 1 ;  /* 0x3f80000019047421 */ /* 0x000fe20000000000 */
[----:B------:R-:W-:Y:S01]  /*17b0*/  FMUL R0, R21, R0 ;  /* 0x0000000015007220 */ /* 0x000fe20000400000 */
[----:B------:R-:W-:Y:S01]  /*17c0*/  FMUL R6, R20, R23 ;  /* 0x0000001714067220 */ /* 0x000fe20000400000 */
[----:B------:R-:W-:Y:S01]  /*17d0*/  MOV R11, 0x2 ;  /* 0x00000002000b7802 */ /* 0x000fe20000000f00 */
[----:B------:R-:W-:Y:S01]  /*17e0*/  FMUL R12, R7, R4 ;  /* 0x00000004070c7220 */ /* 0x000fe20000400000 */
[----:B------:R-:W-:Y:S01]  /*17f0*/  FMUL R4, R16, R31 ;  /* 0x0000001f10047220 */ /* 0x000fe20000400000 */
[----:B------:R-:W-:-:S02]  /*1800*/  F2FP.F16.F32.PACK_AB R5, R3, R0 ;  /* 0x000000000305723e */ /* 0x000fc400000000ff */
[----:B------:R-:W-:Y:S01]  /*1810*/  FMUL R7, R17, R12 ;  /* 0x0000000c11077220 */ /* 0x000fe20000400000 */
[----:B------:R-:W-:Y:S01]  /*1820*/  F2FP.F16.F32.PACK_AB R6, R15, R6 ;  /* 0x000000060f06723e */ /* 0x000fe200000000ff */
[----:B------:R-:W-:Y:S01]  /*1830*/  IMAD.WIDE R2, R2, R11, c[0x0][0x178] ;  /* 0x00005e0002027625 */ /* 0x000fe200078e020b */
[----:B------:R-:W-:Y:S02]  /*1840*/  F2FP.F16.F32.PACK_AB R4, R9, R4 ;  /* 0x000000040904723e */ /* 0x000fe400000000ff */
[----:B------:R-:W-:Y:S01]  /*1850*/  F2FP.F16.F32.PACK_AB R7, R30, R7 ;  /* 0x000000071e07723e */ /* 0x000fe200000000ff */
[----:B------:R-:W-:Y:S06]  /*1860*/  @P0 EXIT ;  /* 0x000000000000094d */ /* 0x000fec0003800000 */
[----:B------:R-:W-:Y:S02]  /*1870*/  ULDC.64 UR4, c[0x0][0x118] ;  /* 0x0000460000047ab9 */ /* 0x000fe40000000a00 */
[----:B------:R-:W-:Y:S01]  /*1880*/  STG.E.128 [R2.64], R4 ;  /* 0x0000000402007986 */ /* 0x000fe2000c101d04 */
[----:B------:R-:W-:Y:S05]  /*1890*/  EXIT ;  /* 0x000000000000794d */ /* 0x000fea0003800000 */
.L_x_0:
[----:B------:R-:W-:-:S00]  /*18a0*/  BRA `(.L_x_0) ;  /* 0xfffffff000007947 */ /* 0x000fc0000383ffff */
[----:B------:R-:W-:-:S00]  /*18b0*/  NOP ;  /* 0x0000000000007918 */ /* 0x000fc00000000000 */
        /* <DEDUP_REMOVED lines=12> */
.L_x_1:


//--------------------- .nv.global.init           --------------------------
	.section	.nv.global.init,"aw",@progbits
.nv.global.init:
	.type		_$_str,@object
	.size		_$_str,(.L_0 - _$_str)
_$_str:
        /*0000*/ 	.byte	0x5f, 0x5f, 0x43, 0x55, 0x44, 0x41, 0x5f, 0x46, 0x54, 0x5a, 0x00
.L_0:
